//
// Generated by NVIDIA NVVM Compiler
//
// Compiler Build ID: CL-36424714
// Cuda compilation tools, release 13.0, V13.0.88
// Based on NVVM 20.0.0
//

.version 9.0
.target sm_100
.address_size 64

	// .globl	_Z10updateListPiiiiiii
.extern .shared .align 16 .b8 DS[];

.visible .entry _Z10updateListPiiiiiii(
	.param .u64 .ptr .align 1 _Z10updateListPiiiiiii_param_0,
	.param .u32 _Z10updateListPiiiiiii_param_1,
	.param .u32 _Z10updateListPiiiiiii_param_2,
	.param .u32 _Z10updateListPiiiiiii_param_3,
	.param .u32 _Z10updateListPiiiiiii_param_4,
	.param .u32 _Z10updateListPiiiiiii_param_5,
	.param .u32 _Z10updateListPiiiiiii_param_6
)
{
	.reg .pred 	%p<24>;
	.reg .b32 	%r<134>;
	.reg .b64 	%rd<9>;
	.reg .b64 	%fd<9>;

	ld.param.u64 	%rd2, [_Z10updateListPiiiiiii_param_0];
	ld.param.u32 	%r44, [_Z10updateListPiiiiiii_param_1];
	ld.param.u32 	%r45, [_Z10updateListPiiiiiii_param_2];
	ld.param.u32 	%r46, [_Z10updateListPiiiiiii_param_3];
	ld.param.u32 	%r47, [_Z10updateListPiiiiiii_param_5];
	ld.param.u32 	%r48, [_Z10updateListPiiiiiii_param_6];
	setp.eq.s32 	%p1, %r47, 2;
	@%p1 bra 	$L__BB0_5;
	setp.ne.s32 	%p2, %r47, 1;
	mov.u32 	%r125, %r46;
	mov.u32 	%r126, %r46;
	@%p2 bra 	$L__BB0_6;
	mov.u32 	%r49, %ctaid.x;
	setp.ne.s32 	%p3, %r49, 1;
	@%p3 bra 	$L__BB0_4;
	mov.u32 	%r54, %ctaid.y;
	add.s32 	%r55, %r54, %r46;
	add.s32 	%r56, %r55, 1;
	cvt.rn.f64.s32 	%fd5, %r45;
	cvt.rn.f64.s32 	%fd6, %r44;
	div.rn.f64 	%fd7, %fd5, %fd6;
	cvt.rpi.f64.f64 	%fd8, %fd7;
	cvt.rzi.s32.f64 	%r57, %fd8;
	rem.u32 	%r125, %r56, %r57;
	mov.u32 	%r126, %r46;
	bra.uni 	$L__BB0_6;
$L__BB0_4:
	mov.u32 	%r50, %ctaid.y;
	add.s32 	%r51, %r50, %r46;
	add.s32 	%r52, %r51, 1;
	cvt.rn.f64.s32 	%fd1, %r45;
	cvt.rn.f64.s32 	%fd2, %r44;
	div.rn.f64 	%fd3, %fd1, %fd2;
	cvt.rpi.f64.f64 	%fd4, %fd3;
	cvt.rzi.s32.f64 	%r53, %fd4;
	rem.u32 	%r126, %r52, %r53;
	mov.u32 	%r125, %r46;
	bra.uni 	$L__BB0_6;
$L__BB0_5:
	mov.u32 	%r58, %ctaid.x;
	add.s32 	%r125, %r48, %r58;
	mov.u32 	%r126, %ctaid.y;
$L__BB0_6:
	cvta.to.global.u64 	%rd3, %rd2;
	mul.lo.s32 	%r59, %r46, %r44;
	mov.u32 	%r60, %tid.y;
	mov.u32 	%r7, %tid.x;
	mad.lo.s32 	%r61, %r125, %r44, %r60;
	mad.lo.s32 	%r62, %r126, %r44, %r7;
	mul.lo.s32 	%r63, %r61, %r45;
	add.s32 	%r64, %r63, %r62;
	mul.wide.s32 	%rd4, %r64, 4;
	add.s64 	%rd1, %rd3, %rd4;
	ld.global.u32 	%r65, [%rd1];
	mad.lo.s32 	%r66, %r44, %r60, %r7;
	shl.b32 	%r67, %r66, 2;
	mov.u32 	%r68, DS;
	add.s32 	%r8, %r68, %r67;
	st.shared.u32 	[%r8], %r65;
	add.s32 	%r69, %r59, %r7;
	add.s32 	%r70, %r69, %r63;
	mul.wide.s32 	%rd5, %r70, 4;
	add.s64 	%rd6, %rd3, %rd5;
	ld.global.u32 	%r71, [%rd6];
	add.s32 	%r72, %r44, %r60;
	mul.lo.s32 	%r9, %r72, %r44;
	add.s32 	%r73, %r9, %r7;
	shl.b32 	%r74, %r73, 2;
	add.s32 	%r10, %r68, %r74;
	st.shared.u32 	[%r10], %r71;
	add.s32 	%r75, %r59, %r60;
	mad.lo.s32 	%r76, %r75, %r45, %r62;
	mul.wide.s32 	%rd7, %r76, 4;
	add.s64 	%rd8, %rd3, %rd7;
	ld.global.u32 	%r77, [%rd8];
	add.s32 	%r78, %r72, %r44;
	mad.lo.s32 	%r79, %r78, %r44, %r7;
	shl.b32 	%r80, %r79, 2;
	add.s32 	%r11, %r68, %r80;
	st.shared.u32 	[%r11], %r77;
	bar.sync 	0;
	setp.lt.s32 	%p4, %r44, 1;
	@%p4 bra 	$L__BB0_38;
	and.b32  	%r12, %r44, 3;
	setp.lt.u32 	%p5, %r44, 4;
	mov.b32 	%r130, 0;
	@%p5 bra 	$L__BB0_30;
	and.b32  	%r130, %r44, 2147483644;
	neg.s32 	%r129, %r130;
	shl.b32 	%r82, %r44, 3;
	or.b32  	%r83, %r82, 4;
	mul.lo.s32 	%r15, %r44, %r83;
	shl.b32 	%r84, %r7, 2;
	add.s32 	%r128, %r68, %r84;
	shl.b32 	%r17, %r44, 4;
	add.s32 	%r86, %r82, 8;
	mul.lo.s32 	%r18, %r44, %r86;
	add.s32 	%r87, %r82, 12;
	mul.lo.s32 	%r19, %r44, %r87;
	mul.lo.s32 	%r88, %r44, %r44;
	shl.b32 	%r20, %r88, 3;
	shl.b32 	%r89, %r9, 2;
	add.s32 	%r90, %r89, %r68;
	add.s32 	%r127, %r90, 8;
$L__BB0_9:
	ld.shared.u32 	%r91, [%r8];
	ld.shared.u32 	%r92, [%r127+-8];
	add.s32 	%r93, %r128, %r20;
	ld.shared.u32 	%r94, [%r93];
	add.s32 	%r25, %r94, %r92;
	setp.le.s32 	%p6, %r91, %r25;
	@%p6 bra 	$L__BB0_14;
	setp.ne.s32 	%p7, %r46, %r125;
	st.shared.u32 	[%r8], %r25;
	@%p7 bra 	$L__BB0_12;
	st.shared.u32 	[%r11], %r25;
$L__BB0_12:
	setp.ne.s32 	%p8, %r46, %r126;
	@%p8 bra 	$L__BB0_14;
	ld.shared.u32 	%r95, [%r8];
	st.shared.u32 	[%r10], %r95;
$L__BB0_14:
	bar.sync 	0;
	ld.shared.u32 	%r96, [%r8];
	ld.shared.u32 	%r97, [%r127+-4];
	add.s32 	%r98, %r128, %r15;
	ld.shared.u32 	%r99, [%r98];
	add.s32 	%r26, %r99, %r97;
	setp.le.s32 	%p9, %r96, %r26;
	@%p9 bra 	$L__BB0_19;
	setp.ne.s32 	%p10, %r46, %r125;
	st.shared.u32 	[%r8], %r26;
	@%p10 bra 	$L__BB0_17;
	st.shared.u32 	[%r11], %r26;
$L__BB0_17:
	setp.ne.s32 	%p11, %r46, %r126;
	@%p11 bra 	$L__BB0_19;
	ld.shared.u32 	%r100, [%r8];
	st.shared.u32 	[%r10], %r100;
$L__BB0_19:
	bar.sync 	0;
	ld.shared.u32 	%r101, [%r8];
	ld.shared.u32 	%r102, [%r127];
	add.s32 	%r103, %r128, %r18;
	ld.shared.u32 	%r104, [%r103];
	add.s32 	%r27, %r104, %r102;
	setp.le.s32 	%p12, %r101, %r27;
	@%p12 bra 	$L__BB0_24;
	setp.ne.s32 	%p13, %r46, %r125;
	st.shared.u32 	[%r8], %r27;
	@%p13 bra 	$L__BB0_22;
	st.shared.u32 	[%r11], %r27;
$L__BB0_22:
	setp.ne.s32 	%p14, %r46, %r126;
	@%p14 bra 	$L__BB0_24;
	ld.shared.u32 	%r105, [%r8];
	st.shared.u32 	[%r10], %r105;
$L__BB0_24:
	bar.sync 	0;
	ld.shared.u32 	%r106, [%r8];
	ld.shared.u32 	%r107, [%r127+4];
	add.s32 	%r108, %r128, %r19;
	ld.shared.u32 	%r109, [%r108];
	add.s32 	%r28, %r109, %r107;
	setp.le.s32 	%p15, %r106, %r28;
	@%p15 bra 	$L__BB0_29;
	setp.ne.s32 	%p16, %r46, %r125;
	st.shared.u32 	[%r8], %r28;
	@%p16 bra 	$L__BB0_27;
	st.shared.u32 	[%r11], %r28;
$L__BB0_27:
	setp.ne.s32 	%p17, %r46, %r126;
	@%p17 bra 	$L__BB0_29;
	ld.shared.u32 	%r110, [%r8];
	st.shared.u32 	[%r10], %r110;
$L__BB0_29:
	bar.sync 	0;
	add.s32 	%r129, %r129, 4;
	add.s32 	%r128, %r128, %r17;
	add.s32 	%r127, %r127, 16;
	setp.ne.s32 	%p18, %r129, 0;
	@%p18 bra 	$L__BB0_9;
$L__BB0_30:
	setp.eq.s32 	%p19, %r12, 0;
	@%p19 bra 	$L__BB0_38;
	shl.b32 	%r111, %r44, 1;
	add.s32 	%r112, %r130, %r111;
	mul.lo.s32 	%r113, %r44, %r112;
	shl.b32 	%r114, %r113, 2;
	shl.b32 	%r115, %r7, 2;
	add.s32 	%r116, %r114, %r115;
	add.s32 	%r133, %r68, %r116;
	shl.b32 	%r34, %r44, 2;
	add.s32 	%r118, %r130, %r9;
	shl.b32 	%r119, %r118, 2;
	add.s32 	%r132, %r68, %r119;
	neg.s32 	%r131, %r12;
$L__BB0_32:
	.pragma "nounroll";
	ld.shared.u32 	%r120, [%r8];
	ld.shared.u32 	%r121, [%r132];
	ld.shared.u32 	%r122, [%r133];
	add.s32 	%r40, %r122, %r121;
	setp.le.s32 	%p20, %r120, %r40;
	@%p20 bra 	$L__BB0_37;
	setp.ne.s32 	%p21, %r46, %r125;
	st.shared.u32 	[%r8], %r40;
	@%p21 bra 	$L__BB0_35;
	st.shared.u32 	[%r11], %r40;
$L__BB0_35:
	setp.ne.s32 	%p22, %r46, %r126;
	@%p22 bra 	$L__BB0_37;
	ld.shared.u32 	%r123, [%r8];
	st.shared.u32 	[%r10], %r123;
$L__BB0_37:
	bar.sync 	0;
	add.s32 	%r133, %r133, %r34;
	add.s32 	%r132, %r132, 4;
	add.s32 	%r131, %r131, 1;
	setp.ne.s32 	%p23, %r131, 0;
	@%p23 bra 	$L__BB0_32;
$L__BB0_38:
	ld.shared.u32 	%r124, [%r8];
	st.global.u32 	[%rd1], %r124;
	ret;

}


// ===== COMPILED SASS (sm_100) =====

	.target	sm_100

	.elftype	@"ET_EXEC"


//--------------------- .note.nv.tkinfo           --------------------------
	.section	.note.nv.tkinfo,"",@"SHT_NOTE"
	.sectionflags	@"SHF_NOTE_NV_TKINFO"
	.tkinfo
        /*0018*/ 	.word	0x00000002
        /*0030*/ 	.string	""
        /*0030*/ 	.string	"ptxas"
        /*0030*/ 	.string	"Cuda compilation tools, release 13.0, V13.0.88"
        /*0030*/ 	.string	"Build cuda_13.0.r13.0/compiler.36424714_0"
        /*0030*/ 	.string	"-arch sm_100 -m 64 "



//--------------------- .note.nv.cuinfo           --------------------------
	.section	.note.nv.cuinfo,"",@"SHT_NOTE"
	.sectionflags	@"SHF_NOTE_NV_CUINFO"
        /*0018*/ 	.short	0x0002
        /*001a*/ 	.short	0x0064
        /*001c*/ 	.short	0x0082
	.zero		2


//--------------------- .nv.info                  --------------------------
	.section	.nv.info,"",@"SHT_CUDA_INFO"
	.align	4


	//----- nvinfo : EIATTR_REGCOUNT
	.align		4
        /*0000*/ 	.byte	0x04, 0x2f
        /*0002*/ 	.short	(.L_1 - .L_0)
	.align		4
.L_0:
        /*0004*/ 	.word	index@(_Z10updateListPiiiiiii)
        /*0008*/ 	.word	0x0000001c


	//----- nvinfo : EIATTR_FRAME_SIZE
	.align		4
.L_1:
        /*000c*/ 	.byte	0x04, 0x11
        /*000e*/ 	.short	(.L_3 - .L_2)
	.align		4
.L_2:
        /*0010*/ 	.word	index@($__internal_0_$__cuda_sm20_div_rn_f64_full)
        /*0014*/ 	.word	0x00000000


	//----- nvinfo : EIATTR_FRAME_SIZE
	.align		4
.L_3:
        /*0018*/ 	.byte	0x04, 0x11
        /*001a*/ 	.short	(.L_5 - .L_4)
	.align		4
.L_4:
        /*001c*/ 	.word	index@(_Z10updateListPiiiiiii)
        /*0020*/ 	.word	0x00000000


	//----- nvinfo : EIATTR_MIN_STACK_SIZE
	.align		4
.L_5:
        /*0024*/ 	.byte	0x04, 0x12
        /*0026*/ 	.short	(.L_7 - .L_6)
	.align		4
.L_6:
        /*0028*/ 	.word	index@(_Z10updateListPiiiiiii)
        /*002c*/ 	.word	0x00000000
.L_7:


//--------------------- .nv.compat                --------------------------
	.section	.nv.compat,"",@"SHT_CUDA_COMPAT_INFO"
	.align	4
        /*0000*/ 	.byte	0x02, 0x09, 0x00, 0x00, 0x02, 0x02, 0x01, 0x00, 0x02, 0x05, 0x05, 0x00, 0x03, 0x07, 0x01, 0x01
        /*0010*/ 	.byte	0x02, 0x03, 0x00, 0x00, 0x02, 0x06, 0x01, 0x00, 0x04, 0x0b, 0x08, 0x00, 0x01, 0x00, 0x00, 0x00
        /*0020*/ 	.byte	0x00, 0x00, 0x00, 0x00


//--------------------- .nv.info._Z10updateListPiiiiiii --------------------------
	.section	.nv.info._Z10updateListPiiiiiii,"",@"SHT_CUDA_INFO"
	.sectionflags	@""
	.align	4


	//----- nvinfo : EIATTR_CUDA_API_VERSION
	.align		4
        /*0000*/ 	.byte	0x04, 0x37
        /*0002*/ 	.short	(.L_9 - .L_8)
.L_8:
        /*0004*/ 	.word	0x00000082


	//----- nvinfo : EIATTR_KPARAM_INFO
	.align		4
.L_9:
        /*0008*/ 	.byte	0x04, 0x17
        /*000a*/ 	.short	(.L_11 - .L_10)
.L_10:
        /*000c*/ 	.word	0x00000000
        /*0010*/ 	.short	0x0006
        /*0012*/ 	.short	0x001c
        /*0014*/ 	.byte	0x00, 0xf0, 0x11, 0x00


	//----- nvinfo : EIATTR_KPARAM_INFO
	.align		4
.L_11:
        /*0018*/ 	.byte	0x04, 0x17
        /*001a*/ 	.short	(.L_13 - .L_12)
.L_12:
        /*001c*/ 	.word	0x00000000
        /*0020*/ 	.short	0x0005
        /*0022*/ 	.short	0x0018
        /*0024*/ 	.byte	0x00, 0xf0, 0x11, 0x00


	//----- nvinfo : EIATTR_KPARAM_INFO
	.align		4
.L_13:
        /*0028*/ 	.byte	0x04, 0x17
        /*002a*/ 	.short	(.L_15 - .L_14)
.L_14:
        /*002c*/ 	.word	0x00000000
        /*0030*/ 	.short	0x0004
        /*0032*/ 	.short	0x0014
        /*0034*/ 	.byte	0x00, 0xf0, 0x11, 0x00


	//----- nvinfo : EIATTR_KPARAM_INFO
	.align		4
.L_15:
        /*0038*/ 	.byte	0x04, 0x17
        /*003a*/ 	.short	(.L_17 - .L_16)
.L_16:
        /*003c*/ 	.word	0x00000000
        /*0040*/ 	.short	0x0003
        /*0042*/ 	.short	0x0010
        /*0044*/ 	.byte	0x00, 0xf0, 0x11, 0x00


	//----- nvinfo : EIATTR_KPARAM_INFO
	.align		4
.L_17:
        /*0048*/ 	.byte	0x04, 0x17
        /*004a*/ 	.short	(.L_19 - .L_18)
.L_18:
        /*004c*/ 	.word	0x00000000
        /*0050*/ 	.short	0x0002
        /*0052*/ 	.short	0x000c
        /*0054*/ 	.byte	0x00, 0xf0, 0x11, 0x00


	//----- nvinfo : EIATTR_KPARAM_INFO
	.align		4
.L_19:
        /*0058*/ 	.byte	0x04, 0x17
        /*005a*/ 	.short	(.L_21 - .L_20)
.L_20:
        /*005c*/ 	.word	0x00000000
        /*0060*/ 	.short	0x0001
        /*0062*/ 	.short	0x0008
        /*0064*/ 	.byte	0x00, 0xf0, 0x11, 0x00


	//----- nvinfo : EIATTR_KPARAM_INFO
	.align		4
.L_21:
        /*0068*/ 	.byte	0x04, 0x17
        /*006a*/ 	.short	(.L_23 - .L_22)
.L_22:
        /*006c*/ 	.word	0x00000000
        /*0070*/ 	.short	0x0000
        /*0072*/ 	.short	0x0000
        /*0074*/ 	.byte	0x00, 0xf5, 0x21, 0x00


	//----- nvinfo : EIATTR_SPARSE_MMA_MASK
	.align		4
.L_23:
        /*0078*/ 	.byte	0x03, 0x50
        /*007a*/ 	.short	0x0000


	//----- nvinfo : EIATTR_MAXREG_COUNT
	.align		4
        /*007c*/ 	.byte	0x03, 0x1b
        /*007e*/ 	.short	0x00ff


	//----- nvinfo : EIATTR_NUM_BARRIERS
	.align		4
        /*0080*/ 	.byte	0x02, 0x4c
        /*0082*/ 	.byte	0x01
	.zero		1


	//----- nvinfo : EIATTR_MERCURY_ISA_VERSION
	.align		4
        /*0084*/ 	.byte	0x03, 0x5f
        /*0086*/ 	.short	0x0101


	//----- nvinfo : EIATTR_VRC_CTA_INIT_COUNT
	.align		4
        /*0088*/ 	.byte	0x02, 0x4a
	.zero		1
	.zero		1


	//----- nvinfo : EIATTR_EXIT_INSTR_OFFSETS
	.align		4
        /*008c*/ 	.byte	0x04, 0x1c
        /*008e*/ 	.short	(.L_25 - .L_24)


	//   ....[0]....
.L_24:
        /*0090*/ 	.word	0x00001040


	//----- nvinfo : EIATTR_CRS_STACK_SIZE
	.align		4
.L_25:
        /*0094*/ 	.byte	0x04, 0x1e
        /*0096*/ 	.short	(.L_27 - .L_26)
.L_26:
        /*0098*/ 	.word	0x00000000


	//----- nvinfo : EIATTR_CBANK_PARAM_SIZE
	.align		4
.L_27:
        /*009c*/ 	.byte	0x03, 0x19
        /*009e*/ 	.short	0x0020


	//----- nvinfo : EIATTR_PARAM_CBANK
	.align		4
        /*00a0*/ 	.byte	0x04, 0x0a
        /*00a2*/ 	.short	(.L_29 - .L_28)
	.align		4
.L_28:
        /*00a4*/ 	.word	index@(.nv.constant0._Z10updateListPiiiiiii)
        /*00a8*/ 	.short	0x0380
        /*00aa*/ 	.short	0x0020


	//----- nvinfo : EIATTR_SW_WAR
	.align		4
.L_29:
        /*00ac*/ 	.byte	0x04, 0x36
        /*00ae*/ 	.short	(.L_31 - .L_30)
.L_30:
        /*00b0*/ 	.word	0x00000008
.L_31:


//--------------------- .nv.callgraph             --------------------------
	.section	.nv.callgraph,"",@"SHT_CUDA_CALLGRAPH"
	.align	4
	.sectionentsize	8
	.align		4
        /*0000*/ 	.word	0x00000000
	.align		4
        /*0004*/ 	.word	0xffffffff
	.align		4
        /*0008*/ 	.word	0x00000000
	.align		4
        /*000c*/ 	.word	0xfffffffe
	.align		4
        /*0010*/ 	.word	0x00000000
	.align		4
        /*0014*/ 	.word	0xfffffffd
	.align		4
        /*0018*/ 	.word	0x00000000
	.align		4
        /*001c*/ 	.word	0xfffffffc


//--------------------- .text._Z10updateListPiiiiiii --------------------------
	.section	.text._Z10updateListPiiiiiii,"ax",@progbits
	.align	128
        .global         _Z10updateListPiiiiiii
        .type           _Z10updateListPiiiiiii,@function
        .size           _Z10updateListPiiiiiii,(.L_x_25 - _Z10updateListPiiiiiii)
        .other          _Z10updateListPiiiiiii,@"STO_CUDA_ENTRY STV_DEFAULT"
_Z10updateListPiiiiiii:
.text._Z10updateListPiiiiiii:
[----:B------:R-:W-:Y:S01]  /*0000*/  LDC R1, c[0x0][0x37c] ;  /* 0x0000df00ff017b82 */ /* 0x000fe20000000800 */
[----:B------:R-:W0:Y:S01]  /*0010*/  LDCU UR4, c[0x0][0x398] ;  /* 0x00007300ff0477ac */ /* 0x000e220008000800 */
[----:B------:R-:W1:Y:S01]  /*0020*/  LDCU.64 UR6, c[0x0][0x358] ;  /* 0x00006b00ff0677ac */ /* 0x000e620008000a00 */
[----:B0-----:R-:W-:-:S09]  /*0030*/  UISETP.NE.AND UP0, UPT, UR4, 0x2, UPT ;  /* 0x000000020400788c */ /* 0x001fd2000bf05270 */
[----:B-1----:R-:W-:Y:S05]  /*0040*/  BRA.U !UP0, `(.L_x_0) ;  /* 0x0000000508847547 */ /* 0x002fea000b800000 */
[----:B------:R-:W0:Y:S01]  /*0050*/  LDCU UR5, c[0x0][0x390] ;  /* 0x00007200ff0577ac */ /* 0x000e220008000800 */
[----:B------:R-:W-:Y:S01]  /*0060*/  UISETP.NE.AND UP0, UPT, UR4, 0x1, UPT ;  /* 0x000000010400788c */ /* 0x000fe2000bf05270 */
[----:B0-----:R-:W-:Y:S02]  /*0070*/  IMAD.U32 R0, RZ, RZ, UR5 ;  /* 0x00000005ff007e24 */ /* 0x001fe4000f8e00ff */
[----:B------:R-:W-:-:S06]  /*0080*/  IMAD.U32 R4, RZ, RZ, UR5 ;  /* 0x00000005ff047e24 */ /* 0x000fcc000f8e00ff */
[----:B------:R-:W-:Y:S05]  /*0090*/  BRA.U UP0, `(.L_x_1) ;  /* 0x0000000500807547 */ /* 0x000fea000b800000 */
[----:B------:R-:W0:Y:S02]  /*00a0*/  S2UR UR4, SR_CTAID.X ;  /* 0x00000000000479c3 */ /* 0x000e240000002500 */
[----:B0-----:R-:W-:-:S09]  /*00b0*/  UISETP.NE.AND UP0, UPT, UR4, 0x1, UPT ;  /* 0x000000010400788c */ /* 0x001fd2000bf05270 */
[----:B------:R-:W-:Y:S05]  /*00c0*/  BRA.U UP0, `(.L_x_2) ;  /* 0x0000000100b07547 */ /* 0x000fea000b800000 */
[----:B------:R-:W0:Y:S01]  /*00d0*/  LDCU.64 UR4, c[0x0][0x388] ;  /* 0x00007100ff0477ac */ /* 0x000e220008000a00 */
[----:B------:R-:W-:Y:S01]  /*00e0*/  IMAD.MOV.U32 R2, RZ, RZ, 0x1 ;  /* 0x00000001ff027424 */ /* 0x000fe200078e00ff */
[----:B------:R-:W1:Y:S01]  /*00f0*/  S2R R0, SR_CTAID.Y ;  /* 0x0000000000007919 */ /* 0x000e620000002600 */
[----:B------:R-:W1:Y:S01]  /*0100*/  LDC R13, c[0x0][0x390] ;  /* 0x0000e400ff0d7b82 */ /* 0x000e620000000800 */
[----:B0-----:R-:W0:Y:S08]  /*0110*/  I2F.F64 R4, UR4 ;  /* 0x0000000400047d12 */ /* 0x001e300008201c00 */
[----:B0-----:R-:W0:Y:S01]  /*0120*/  MUFU.RCP64H R3, R5 ;  /* 0x0000000500037308 */ /* 0x001e220000001800 */
[----:B-1----:R-:W-:Y:S01]  /*0130*/  IMAD.X R0, R0, 0x1, R13, PT ;  /* 0x0000000100007824 */ /* 0x002fe200038e060d */
[----:B0-----:R-:W-:-:S08]  /*0140*/  DFMA R6, -R4, R2, 1 ;  /* 0x3ff000000406742b */ /* 0x001fd00000000102 */
[----:B------:R-:W-:-:S08]  /*0150*/  DFMA R6, R6, R6, R6 ;  /* 0x000000060606722b */ /* 0x000fd00000000006 */
[----:B------:R-:W-:Y:S02]  /*0160*/  DFMA R2, R2, R6, R2 ;  /* 0x000000060202722b */ /* 0x000fe40000000002 */
[----:B------:R-:W0:Y:S06]  /*0170*/  I2F.F64 R6, UR5 ;  /* 0x0000000500067d12 */ /* 0x000e2c0008201c00 */
[----:B------:R-:W-:-:S08]  /*0180*/  DFMA R8, -R4, R2, 1 ;  /* 0x3ff000000408742b */ /* 0x000fd00000000102 */
[----:B------:R-:W-:Y:S01]  /*0190*/  DFMA R2, R2, R8, R2 ;  /* 0x000000080202722b */ /* 0x000fe20000000002 */
[----:B0-----:R-:W-:-:S07]  /*01a0*/  FSETP.GEU.AND P1, PT, |R7|, 6.5827683646048100446e-37, PT ;  /* 0x036000000700780b */ /* 0x001fce0003f2e200 */
[----:B------:R-:W-:-:S08]  /*01b0*/  DMUL R8, R6, R2 ;  /* 0x0000000206087228 */ /* 0x000fd00000000000 */
[----:B------:R-:W-:-:S08]  /*01c0*/  DFMA R10, -R4, R8, R6 ;  /* 0x00000008040a722b */ /* 0x000fd00000000106 */
[----:B------:R-:W-:-:S10]  /*01d0*/  DFMA R2, R2, R10, R8 ;  /* 0x0000000a0202722b */ /* 0x000fd40000000008 */
[----:B------:R-:W-:-:S05]  /*01e0*/  FFMA R8, RZ, R5, R3 ;  /* 0x00000005ff087223 */ /* 0x000fca0000000003 */
[----:B------:R-:W-:-:S13]  /*01f0*/  FSETP.GT.AND P0, PT, |R8|, 1.469367938527859385e-39, PT ;  /* 0x001000000800780b */ /* 0x000fda0003f04200 */
[----:B------:R-:W-:Y:S05]  /*0200*/  @P0 BRA P1, `(.L_x_3) ;  /* 0x0000000000100947 */ /* 0x000fea0000800000 */
[----:B------:R-:W-:Y:S01]  /*0210*/  IMAD.MOV.U32 R8, RZ, RZ, R6 ;  /* 0x000000ffff087224 */ /* 0x000fe200078e0006 */
[----:B------:R-:W-:Y:S01]  /*0220*/  MOV R10, 0x250 ;  /* 0x00000250000a7802 */ /* 0x000fe20000000f00 */
[----:B------:R-:W-:-:S07]  /*0230*/  IMAD.MOV.U32 R9, RZ, RZ, R7 ;  /* 0x000000ffff097224 */ /* 0x000fce00078e0007 */
[----:B------:R-:W-:Y:S05]  /*0240*/  CALL.REL.NOINC `($__internal_0_$__cuda_sm20_div_rn_f64_full) ;  /* 0x0000000c00807944 */ /* 0x000fea0003c00000 */
.L_x_3:
[----:B------:R-:W0:Y:S08]  /*0250*/  F2I.F64.CEIL R3, R2 ;  /* 0x0000000200037311 */ /* 0x000e300000309100 */
[----:B0-----:R-:W0:Y:S01]  /*0260*/  I2F.U32.RP R6, R3 ;  /* 0x0000000300067306 */ /* 0x001e220000209000 */
[----:B------:R-:W-:Y:S01]  /*0270*/  IMAD.MOV R7, RZ, RZ, -R3 ;  /* 0x000000ffff077224 */ /* 0x000fe200078e0a03 */
[----:B------:R-:W-:-:S06]  /*0280*/  ISETP.NE.U32.AND P1, PT, R3, RZ, PT ;  /* 0x000000ff0300720c */ /* 0x000fcc0003f25070 */
[----:B0-----:R-:W0:Y:S02]  /*0290*/  MUFU.RCP R6, R6 ;  /* 0x0000000600067308 */ /* 0x001e240000001000 */
[----:B0-----:R-:W-:-:S06]  /*02a0*/  VIADD R4, R6, 0xffffffe ;  /* 0x0ffffffe06047836 */ /* 0x001fcc0000000000 */
[----:B------:R0:W1:Y:S02]  /*02b0*/  F2I.FTZ.U32.TRUNC.NTZ R5, R4 ;  /* 0x0000000400057305 */ /* 0x000064000021f000 */
[----:B0-----:R-:W-:Y:S01]  /*02c0*/  MOV R4, RZ ;  /* 0x000000ff00047202 */ /* 0x001fe20000000f00 */
[----:B-1----:R-:W-:-:S04]  /*02d0*/  IMAD R7, R7, R5, RZ ;  /* 0x0000000507077224 */ /* 0x002fc800078e02ff */
[----:B------:R-:W-:Y:S02]  /*02e0*/  IMAD.HI.U32 R5, R5, R7, R4 ;  /* 0x0000000705057227 */ /* 0x000fe400078e0004 */
[----:B------:R-:W0:Y:S04]  /*02f0*/  LDC R4, c[0x0][0x390] ;  /* 0x0000e400ff047b82 */ /* 0x000e280000000800 */
[----:B------:R-:W-:-:S04]  /*0300*/  IMAD.HI.U32 R5, R5, R0, RZ ;  /* 0x0000000005057227 */ /* 0x000fc800078e00ff */
[----:B------:R-:W-:-:S04]  /*0310*/  IMAD.MOV R5, RZ, RZ, -R5 ;  /* 0x000000ffff057224 */ /* 0x000fc800078e0a05 */
[----:B------:R-:W-:-:S05]  /*0320*/  IMAD R0, R3, R5, R0 ;  /* 0x0000000503007224 */ /* 0x000fca00078e0200 */
[----:B------:R-:W-:-:S13]  /*0330*/  ISETP.GE.U32.AND P0, PT, R0, R3, PT ;  /* 0x000000030000720c */ /* 0x000fda0003f06070 */
[----:B------:R-:W-:-:S05]  /*0340*/  @P0 IMAD.IADD R0, R0, 0x1, -R3 ;  /* 0x0000000100000824 */ /* 0x000fca00078e0a03 */
[----:B------:R-:W-:-:S13]  /*0350*/  ISETP.GE.U32.AND P0, PT, R0, R3, PT ;  /* 0x000000030000720c */ /* 0x000fda0003f06070 */
[----:B------:R-:W-:Y:S01]  /*0360*/  @P0 IMAD.IADD R0, R0, 0x1, -R3 ;  /* 0x0000000100000824 */ /* 0x000fe200078e0a03 */
[----:B------:R-:W-:Y:S01]  /*0370*/  @!P1 LOP3.LUT R0, RZ, R3, RZ, 0x33, !PT ;  /* 0x00000003ff009212 */ /* 0x000fe200078e33ff */
[----:B0-----:R-:W-:Y:S06]  /*0380*/  BRA `(.L_x_1) ;  /* 0x0000000000c47947 */ /* 0x001fec0003800000 */
.L_x_2:
        /* <DEDUP_REMOVED lines=24> */
.L_x_4:
[----:B------:R-:W0:Y:S08]  /*0510*/  F2I.F64.CEIL R3, R2 ;  /* 0x0000000200037311 */ /* 0x000e300000309100 */
[----:B0-----:R-:W0:Y:S01]  /*0520*/  I2F.U32.RP R6, R3 ;  /* 0x0000000300067306 */ /* 0x001e220000209000 */
[----:B------:R-:W-:Y:S01]  /*0530*/  IMAD.MOV R7, RZ, RZ, -R3 ;  /* 0x000000ffff077224 */ /* 0x000fe200078e0a03 */
[----:B------:R-:W-:-:S06]  /*0540*/  ISETP.NE.U32.AND P1, PT, R3, RZ, PT ;  /* 0x000000ff0300720c */ /* 0x000fcc0003f25070 */
[----:B0-----:R-:W0:Y:S02]  /*0550*/  MUFU.RCP R6, R6 ;  /* 0x0000000600067308 */ /* 0x001e240000001000 */
[----:B0-----:R-:W-:-:S06]  /*0560*/  IADD3 R4, PT, PT, R6, 0xffffffe, RZ ;  /* 0x0ffffffe06047810 */ /* 0x001fcc0007ffe0ff */
[----:B------:R0:W1:Y:S02]  /*0570*/  F2I.FTZ.U32.TRUNC.NTZ R5, R4 ;  /* 0x0000000400057305 */ /* 0x000064000021f000 */
[----:B0-----:R-:W-:Y:S02]  /*0580*/  IMAD.MOV.U32 R4, RZ, RZ, RZ ;  /* 0x000000ffff047224 */ /* 0x001fe400078e00ff */
[----:B-1----:R-:W-:-:S04]  /*0590*/  IMAD R7, R7, R5, RZ ;  /* 0x0000000507077224 */ /* 0x002fc800078e02ff */
[----:B------:R-:W-:-:S06]  /*05a0*/  IMAD.HI.U32 R5, R5, R7, R4 ;  /* 0x0000000705057227 */ /* 0x000fcc00078e0004 */
[----:B------:R-:W-:-:S04]  /*05b0*/  IMAD.HI.U32 R5, R5, R0, RZ ;  /* 0x0000000005057227 */ /* 0x000fc800078e00ff */
[----:B------:R-:W-:-:S04]  /*05c0*/  IMAD.MOV R5, RZ, RZ, -R5 ;  /* 0x000000ffff057224 */ /* 0x000fc800078e0a05 */
[----:B------:R-:W-:Y:S02]  /*05d0*/  IMAD R2, R3, R5, R0 ;  /* 0x0000000503027224 */ /* 0x000fe400078e0200 */
[----:B------:R-:W0:Y:S03]  /*05e0*/  LDC R0, c[0x0][0x390] ;  /* 0x0000e400ff007b82 */ /* 0x000e260000000800 */
[----:B------:R-:W-:-:S13]  /*05f0*/  ISETP.GE.U32.AND P0, PT, R2, R3, PT ;  /* 0x000000030200720c */ /* 0x000fda0003f06070 */
[----:B------:R-:W-:-:S05]  /*0600*/  @P0 IMAD.IADD R2, R2, 0x1, -R3 ;  /* 0x0000000102020824 */ /* 0x000fca00078e0a03 */
[----:B------:R-:W-:-:S13]  /*0610*/  ISETP.GE.U32.AND P0, PT, R2, R3, PT ;  /* 0x000000030200720c */ /* 0x000fda0003f06070 */
[----:B------:R-:W-:Y:S01]  /*0620*/  @P0 IMAD.IADD R2, R2, 0x1, -R3 ;  /* 0x0000000102020824 */ /* 0x000fe200078e0a03 */
[----:B------:R-:W-:-:S05]  /*0630*/  @!P1 LOP3.LUT R2, RZ, R3, RZ, 0x33, !PT ;  /* 0x00000003ff029212 */ /* 0x000fca00078e33ff */
[----:B------:R-:W-:Y:S01]  /*0640*/  IMAD.MOV.U32 R4, RZ, RZ, R2 ;  /* 0x000000ffff047224 */ /* 0x000fe200078e0002 */
[----:B------:R-:W-:Y:S06]  /*0650*/  BRA `(.L_x_1) ;  /* 0x0000000000107947 */ /* 0x000fec0003800000 */
.L_x_0:
[----:B------:R-:W0:Y:S01]  /*0660*/  S2R R3, SR_CTAID.X ;  /* 0x0000000000037919 */ /* 0x000e220000002500 */
[----:B------:R-:W0:Y:S01]  /*0670*/  LDC R0, c[0x0][0x39c] ;  /* 0x0000e700ff007b82 */ /* 0x000e220000000800 */
[----:B------:R-:W1:Y:S02]  /*0680*/  S2R R4, SR_CTAID.Y ;  /* 0x0000000000047919 */ /* 0x000e640000002600 */
[----:B01----:R-:W-:-:S07]  /*0690*/  IMAD.IADD R0, R3, 0x1, R0 ;  /* 0x0000000103007824 */ /* 0x003fce00078e0200 */
.L_x_1:
[----:B------:R-:W0:Y:S01]  /*06a0*/  S2R R15, SR_TID.Y ;  /* 0x00000000000f7919 */ /* 0x000e220000002200 */
[----:B------:R-:W1:Y:S01]  /*06b0*/  LDCU.64 UR8, c[0x0][0x388] ;  /* 0x00007100ff0877ac */ /* 0x000e620008000a00 */
[----:B------:R-:W2:Y:S01]  /*06c0*/  LDC.64 R8, c[0x0][0x380] ;  /* 0x0000e000ff087b82 */ /* 0x000ea20000000a00 */
[----:B------:R-:W3:Y:S01]  /*06d0*/  S2R R5, SR_TID.X ;  /* 0x0000000000057919 */ /* 0x000ee20000002100 */
[----:B------:R-:W4:Y:S01]  /*06e0*/  LDCU UR4, c[0x0][0x390] ;  /* 0x00007200ff0477ac */ /* 0x000f220008000800 */
[----:B-1----:R-:W-:-:S05]  /*06f0*/  MOV R6, UR8 ;  /* 0x0000000800067c02 */ /* 0x002fca0008000f00 */
[-CC-:B0-----:R-:W-:Y:S02]  /*0700*/  IMAD R2, R0, R6.reuse, R15.reuse ;  /* 0x0000000600027224 */ /* 0x181fe400078e020f */
[----:B----4-:R-:W-:Y:S02]  /*0710*/  IMAD R10, R6, UR4, R15 ;  /* 0x00000004060a7c24 */ /* 0x010fe4000f8e020f */
[--C-:B---3--:R-:W-:Y:S02]  /*0720*/  IMAD R3, R4, R6, R5.reuse ;  /* 0x0000000604037224 */ /* 0x108fe400078e0205 */
[----:B------:R-:W-:Y:S02]  /*0730*/  IMAD R11, R6, UR4, R5 ;  /* 0x00000004060b7c24 */ /* 0x000fe4000f8e0205 */
[C---:B------:R-:W-:Y:S02]  /*0740*/  IMAD R7, R2.reuse, UR9, R3 ;  /* 0x0000000902077c24 */ /* 0x040fe4000f8e0203 */
[----:B------:R-:W-:-:S02]  /*0750*/  IMAD R11, R2, UR9, R11 ;  /* 0x00000009020b7c24 */ /* 0x000fc4000f8e020b */
[----:B------:R-:W-:Y:S02]  /*0760*/  IMAD R13, R10, UR9, R3 ;  /* 0x000000090a0d7c24 */ /* 0x000fe4000f8e0203 */
[----:B--2---:R-:W-:-:S04]  /*0770*/  IMAD.WIDE R2, R7, 0x4, R8 ;  /* 0x0000000407027825 */ /* 0x004fc800078e0208 */
[--C-:B------:R-:W-:Y:S01]  /*0780*/  IMAD.WIDE R10, R11, 0x4, R8.reuse ;  /* 0x000000040b0a7825 */ /* 0x100fe200078e0208 */
[----:B------:R-:W2:Y:S03]  /*0790*/  LDG.E R14, desc[UR6][R2.64] ;  /* 0x00000006020e7981 */ /* 0x000ea6000c1e1900 */
[----:B------:R-:W-:Y:S01]  /*07a0*/  IMAD.WIDE R12, R13, 0x4, R8 ;  /* 0x000000040d0c7825 */ /* 0x000fe200078e0208 */
[----:B------:R0:W3:Y:S05]  /*07b0*/  LDG.E R16, desc[UR6][R10.64] ;  /* 0x000000060a107981 */ /* 0x0000ea000c1e1900 */
[----:B------:R-:W4:Y:S01]  /*07c0*/  LDG.E R13, desc[UR6][R12.64] ;  /* 0x000000060c0d7981 */ /* 0x000f22000c1e1900 */
[----:B------:R-:W1:Y:S01]  /*07d0*/  S2UR UR5, SR_CgaCtaId ;  /* 0x00000000000579c3 */ /* 0x000e620000008800 */
[----:B------:R-:W-:Y:S01]  /*07e0*/  IMAD.IADD R7, R15, 0x1, R6 ;  /* 0x000000010f077824 */ /* 0x000fe200078e0206 */
[----:B------:R-:W-:-:S03]  /*07f0*/  UMOV UR4, 0x400 ;  /* 0x0000040000047882 */ /* 0x000fc60000000000 */
[C---:B------:R-:W-:Y:S02]  /*0800*/  IMAD.IADD R9, R7.reuse, 0x1, R6 ;  /* 0x0000000107097824 */ /* 0x040fe400078e0206 */
[-C--:B------:R-:W-:Y:S02]  /*0810*/  IMAD R8, R7, R6.reuse, RZ ;  /* 0x0000000607087224 */ /* 0x080fe400078e02ff */
[-CC-:B------:R-:W-:Y:S01]  /*0820*/  IMAD R7, R15, R6.reuse, R5.reuse ;  /* 0x000000060f077224 */ /* 0x180fe200078e0205 */
[----:B------:R-:W-:Y:S01]  /*0830*/  ISETP.GE.AND P0, PT, R6, 0x1, PT ;  /* 0x000000010600780c */ /* 0x000fe20003f06270 */
[--C-:B------:R-:W-:Y:S02]  /*0840*/  IMAD R15, R9, R6, R5.reuse ;  /* 0x00000006090f7224 */ /* 0x100fe400078e0205 */
[----:B------:R-:W-:Y:S01]  /*0850*/  IMAD.IADD R9, R8, 0x1, R5 ;  /* 0x0000000108097824 */ /* 0x000fe200078e0205 */
[----:B-1----:R-:W-:-:S06]  /*0860*/  ULEA UR4, UR5, UR4, 0x18 ;  /* 0x0000000405047291 */ /* 0x002fcc000f8ec0ff */
[----:B------:R-:W-:Y:S02]  /*0870*/  LEA R7, R7, UR4, 0x2 ;  /* 0x0000000407077c11 */ /* 0x000fe4000f8e10ff */
[----:B------:R-:W-:Y:S02]  /*0880*/  LEA R9, R9, UR4, 0x2 ;  /* 0x0000000409097c11 */ /* 0x000fe4000f8e10ff */
[----:B0-----:R-:W-:Y:S01]  /*0890*/  LEA R10, R15, UR4, 0x2 ;  /* 0x000000040f0a7c11 */ /* 0x001fe2000f8e10ff */
[----:B--2---:R0:W-:Y:S04]  /*08a0*/  STS [R7], R14 ;  /* 0x0000000e07007388 */ /* 0x0041e80000000800 */
[----:B---3--:R0:W-:Y:S04]  /*08b0*/  STS [R9], R16 ;  /* 0x0000001009007388 */ /* 0x0081e80000000800 */
[----:B----4-:R0:W-:Y:S01]  /*08c0*/  STS [R10], R13 ;  /* 0x0000000d0a007388 */ /* 0x0101e20000000800 */
[----:B------:R-:W-:Y:S06]  /*08d0*/  BAR.SYNC.DEFER_BLOCKING 0x0 ;  /* 0x0000000000007b1d */ /* 0x000fec0000010000 */
[----:B------:R-:W-:Y:S05]  /*08e0*/  @!P0 BRA `(.L_x_5) ;  /* 0x0000000400cc8947 */ /* 0x000fea0003800000 */
[C---:B------:R-:W-:Y:S01]  /*08f0*/  ISETP.GE.U32.AND P0, PT, R6.reuse, 0x4, PT ;  /* 0x000000040600780c */ /* 0x040fe20003f06070 */
[----:B0-----:R-:W-:Y:S01]  /*0900*/  IMAD.MOV.U32 R13, RZ, RZ, RZ ;  /* 0x000000ffff0d7224 */ /* 0x001fe200078e00ff */
[----:B------:R-:W-:-:S11]  /*0910*/  LOP3.LUT R11, R6, 0x3, RZ, 0xc0, !PT ;  /* 0x00000003060b7812 */ /* 0x000fd600078ec0ff */
[----:B------:R-:W-:Y:S05]  /*0920*/  @!P0 BRA `(.L_x_6) ;  /* 0x0000000400448947 */ /* 0x000fea0003800000 */
[----:B------:R-:W0:Y:S01]  /*0930*/  LDC R12, c[0x0][0x388] ;  /* 0x0000e200ff0c7b82 */ /* 0x000e220000000800 */
[C---:B------:R-:W-:Y:S01]  /*0940*/  LOP3.LUT R13, R6.reuse, 0x7ffffffc, RZ, 0xc0, !PT ;  /* 0x7ffffffc060d7812 */ /* 0x040fe200078ec0ff */
[----:B------:R-:W-:Y:S01]  /*0950*/  IMAD R14, R6, R6, RZ ;  /* 0x00000006060e7224 */ /* 0x000fe200078e02ff */
[----:B------:R-:W-:Y:S01]  /*0960*/  LEA R16, R8, UR4, 0x2 ;  /* 0x0000000408107c11 */ /* 0x000fe2000f8e10ff */
[----:B------:R-:W1:Y:S01]  /*0970*/  LDCU UR5, c[0x0][0x390] ;  /* 0x00007200ff0577ac */ /* 0x000e620008000800 */
[C---:B------:R-:W-:Y:S01]  /*0980*/  LEA R15, R6.reuse, 0x4, 0x3 ;  /* 0x00000004060f7811 */ /* 0x040fe200078e18ff */
[----:B------:R-:W-:Y:S01]  /*0990*/  IMAD.MOV R18, RZ, RZ, -R13 ;  /* 0x000000ffff127224 */ /* 0x000fe200078e0a0d */
[----:B------:R-:W-:Y:S01]  /*09a0*/  LEA R17, R6, 0x8, 0x3 ;  /* 0x0000000806117811 */ /* 0x000fe200078e18ff */
[----:B------:R-:W-:Y:S01]  /*09b0*/  VIADD R16, R16, 0x8 ;  /* 0x0000000810107836 */ /* 0x000fe20000000000 */
[----:B------:R-:W-:Y:S02]  /*09c0*/  LEA R19, R6, 0xc, 0x3 ;  /* 0x0000000c06137811 */ /* 0x000fe400078e18ff */
[----:B------:R-:W-:-:S07]  /*09d0*/  LEA R21, R5, UR4, 0x2 ;  /* 0x0000000405157c11 */ /* 0x000fce000f8e10ff */
.L_x_15:
[----:B------:R-:W-:Y:S01]  /*09e0*/  IMAD R22, R14, 0x8, R21 ;  /* 0x000000080e167824 */ /* 0x000fe200078e0215 */
[----:B0-----:R-:W-:Y:S01]  /*09f0*/  LDS R20, [R16+-0x8] ;  /* 0xfffff80010147984 */ /* 0x001fe20000000800 */
[----:B------:R-:W-:Y:S03]  /*0a00*/  BSSY.RECONVERGENT B0, `(.L_x_7) ;  /* 0x000000e000007945 */ /* 0x000fe60003800200 */
[----:B------:R-:W2:Y:S04]  /*0a10*/  LDS R23, [R22] ;  /* 0x0000000016177984 */ /* 0x000ea80000000800 */
[----:B------:R-:W3:Y:S01]  /*0a20*/  LDS R6, [R7] ;  /* 0x0000000007067984 */ /* 0x000ee20000000800 */
[----:B--2---:R-:W-:-:S04]  /*0a30*/  IADD3 R25, PT, PT, R20, R23, RZ ;  /* 0x0000001714197210 */ /* 0x004fc80007ffe0ff */
[----:B---3--:R-:W-:Y:S01]  /*0a40*/  ISETP.GT.AND P0, PT, R6, R25, PT ;  /* 0x000000190600720c */ /* 0x008fe20003f04270 */
[----:B0-----:R-:W-:-:S04]  /*0a50*/  IMAD.MOV.U32 R6, RZ, RZ, R12 ;  /* 0x000000ffff067224 */ /* 0x001fc800078e000c */
[----:B------:R-:W-:-:S08]  /*0a60*/  IMAD R23, R15, R6, R21 ;  /* 0x000000060f177224 */ /* 0x000fd000078e0215 */
[----:B------:R-:W-:Y:S05]  /*0a70*/  @!P0 BRA `(.L_x_8) ;  /* 0x0000000000188947 */ /* 0x000fea0003800000 */
[----:B-1----:R-:W-:Y:S01]  /*0a80*/  ISETP.NE.AND P0, PT, R0, UR5, PT ;  /* 0x0000000500007c0c */ /* 0x002fe2000bf05270 */
[----:B------:R-:W-:Y:S01]  /*0a90*/  STS [R7], R25 ;  /* 0x0000001907007388 */ /* 0x000fe20000000800 */
[----:B------:R-:W-:-:S11]  /*0aa0*/  ISETP.NE.AND P1, PT, R4, UR5, PT ;  /* 0x0000000504007c0c */ /* 0x000fd6000bf25270 */
[----:B------:R-:W-:Y:S04]  /*0ab0*/  @!P0 STS [R10], R25 ;  /* 0x000000190a008388 */ /* 0x000fe80000000800 */
[----:B------:R-:W0:Y:S04]  /*0ac0*/  @!P1 LDS R20, [R7] ;  /* 0x0000000007149984 */ /* 0x000e280000000800 */
[----:B0-----:R0:W-:Y:S02]  /*0ad0*/  @!P1 STS [R9], R20 ;  /* 0x0000001409009388 */ /* 0x0011e40000000800 */
.L_x_8:
[----:B-1----:R-:W-:Y:S05]  /*0ae0*/  BSYNC.RECONVERGENT B0 ;  /* 0x0000000000007941 */ /* 0x002fea0003800200 */
.L_x_7:
[----:B------:R-:W-:Y:S01]  /*0af0*/  BAR.SYNC.DEFER_BLOCKING 0x0 ;  /* 0x0000000000007b1d */ /* 0x000fe20000010000 */
[----:B------:R-:W-:-:S05]  /*0b00*/  IMAD R24, R17, R6, R21 ;  /* 0x0000000611187224 */ /* 0x000fca00078e0215 */
[----:B------:R-:W-:Y:S01]  /*0b10*/  BSSY.RECONVERGENT B0, `(.L_x_9) ;  /* 0x000000d000007945 */ /* 0x000fe20003800200 */
[----:B------:R-:W-:Y:S04]  /*0b20*/  LDS R23, [R23] ;  /* 0x0000000017177984 */ /* 0x000fe80000000800 */
[----:B------:R-:W1:Y:S04]  /*0b30*/  LDS R22, [R16+-0x4] ;  /* 0xfffffc0010167984 */ /* 0x000e680000000800 */
[----:B0-----:R-:W0:Y:S01]  /*0b40*/  LDS R20, [R7] ;  /* 0x0000000007147984 */ /* 0x001e220000000800 */
[----:B-1----:R-:W-:-:S05]  /*0b50*/  IMAD.IADD R25, R22, 0x1, R23 ;  /* 0x0000000116197824 */ /* 0x002fca00078e0217 */
[----:B0-----:R-:W-:-:S13]  /*0b60*/  ISETP.GT.AND P0, PT, R20, R25, PT ;  /* 0x000000191400720c */ /* 0x001fda0003f04270 */
[----:B------:R-:W-:Y:S05]  /*0b70*/  @!P0 BRA `(.L_x_10) ;  /* 0x0000000000188947 */ /* 0x000fea0003800000 */
[----:B------:R-:W-:Y:S01]  /*0b80*/  ISETP.NE.AND P0, PT, R0, UR5, PT ;  /* 0x0000000500007c0c */ /* 0x000fe2000bf05270 */
[----:B------:R-:W-:Y:S01]  /*0b90*/  STS [R7], R25 ;  /* 0x0000001907007388 */ /* 0x000fe20000000800 */
[----:B------:R-:W-:-:S11]  /*0ba0*/  ISETP.NE.AND P1, PT, R4, UR5, PT ;  /* 0x0000000504007c0c */ /* 0x000fd6000bf25270 */
[----:B------:R-:W-:Y:S04]  /*0bb0*/  @!P0 STS [R10], R25 ;  /* 0x000000190a008388 */ /* 0x000fe80000000800 */
[----:B------:R-:W0:Y:S04]  /*0bc0*/  @!P1 LDS R20, [R7] ;  /* 0x0000000007149984 */ /* 0x000e280000000800 */
[----:B0-----:R0:W-:Y:S02]  /*0bd0*/  @!P1 STS [R9], R20 ;  /* 0x0000001409009388 */ /* 0x0011e40000000800 */
.L_x_10:
[----:B------:R-:W-:Y:S05]  /*0be0*/  BSYNC.RECONVERGENT B0 ;  /* 0x0000000000007941 */ /* 0x000fea0003800200 */
.L_x_9:
[----:B------:R-:W-:Y:S06]  /*0bf0*/  BAR.SYNC.DEFER_BLOCKING 0x0 ;  /* 0x0000000000007b1d */ /* 0x000fec0000010000 */
[----:B------:R-:W-:Y:S01]  /*0c00*/  BSSY.RECONVERGENT B0, `(.L_x_11) ;  /* 0x000000e000007945 */ /* 0x000fe20003800200 */
[----:B------:R-:W-:Y:S04]  /*0c10*/  LDS R23, [R24] ;  /* 0x0000000018177984 */ /* 0x000fe80000000800 */
[----:B------:R-:W1:Y:S04]  /*0c20*/  LDS R22, [R16] ;  /* 0x0000000010167984 */ /* 0x000e680000000800 */
[----:B0-----:R-:W0:Y:S01]  /*0c30*/  LDS R20, [R7] ;  /* 0x0000000007147984 */ /* 0x001e220000000800 */
[----:B-1----:R-:W-:-:S02]  /*0c40*/  IMAD.IADD R25, R22, 0x1, R23 ;  /* 0x0000000116197824 */ /* 0x002fc400078e0217 */
[----:B------:R-:W-:-:S03]  /*0c50*/  IMAD R23, R19, R6, R21 ;  /* 0x0000000613177224 */ /* 0x000fc600078e0215 */
        /* <DEDUP_REMOVED lines=8> */
.L_x_12:
[----:B------:R-:W-:Y:S05]  /*0ce0*/  BSYNC.RECONVERGENT B0 ;  /* 0x0000000000007941 */ /* 0x000fea0003800200 */
.L_x_11:
[----:B------:R-:W-:Y:S01]  /*0cf0*/  BAR.SYNC.DEFER_BLOCKING 0x0 ;  /* 0x0000000000007b1d */ /* 0x000fe20000010000 */
[----:B------:R-:W-:-:S05]  /*0d00*/  VIADD R18, R18, 0x4 ;  /* 0x0000000412127836 */ /* 0x000fca0000000000 */
[----:B------:R-:W-:Y:S01]  /*0d10*/  BSSY.RECONVERGENT B0, `(.L_x_13) ;  /* 0x000000e000007945 */ /* 0x000fe20003800200 */
[----:B------:R-:W-:Y:S01]  /*0d20*/  ISETP.NE.AND P0, PT, R18, RZ, PT ;  /* 0x000000ff1200720c */ /* 0x000fe20003f05270 */
[----:B------:R-:W-:Y:S04]  /*0d30*/  LDS R23, [R23] ;  /* 0x0000000017177984 */ /* 0x000fe80000000800 */
[----:B------:R-:W1:Y:S04]  /*0d40*/  LDS R22, [R16+0x4] ;  /* 0x0000040010167984 */ /* 0x000e680000000800 */
        /* <DEDUP_REMOVED lines=10> */
.L_x_14:
[----:B------:R-:W-:Y:S05]  /*0df0*/  BSYNC.RECONVERGENT B0 ;  /* 0x0000000000007941 */ /* 0x000fea0003800200 */
.L_x_13:
[----:B------:R-:W-:Y:S01]  /*0e00*/  BAR.SYNC.DEFER_BLOCKING 0x0 ;  /* 0x0000000000007b1d */ /* 0x000fe20000010000 */
[----:B------:R-:W-:Y:S01]  /*0e10*/  IMAD R21, R6, 0x10, R21 ;  /* 0x0000001006157824 */ /* 0x000fe200078e0215 */
[----:B------:R-:W-:-:S04]  /*0e20*/  IADD3 R16, PT, PT, R16, 0x10, RZ ;  /* 0x0000001010107810 */ /* 0x000fc80007ffe0ff */
[----:B------:R-:W-:Y:S05]  /*0e30*/  @P0 BRA `(.L_x_15) ;  /* 0xfffffff800e80947 */ /* 0x000fea000383ffff */
.L_x_6:
[----:B------:R-:W-:-:S13]  /*0e40*/  ISETP.NE.AND P0, PT, R11, RZ, PT ;  /* 0x000000ff0b00720c */ /* 0x000fda0003f05270 */
[----:B------:R-:W-:Y:S05]  /*0e50*/  @!P0 BRA `(.L_x_5) ;  /* 0x0000000000708947 */ /* 0x000fea0003800000 */
[----:B------:R-:W1:Y:S01]  /*0e60*/  LDC R14, c[0x0][0x388] ;  /* 0x0000e200ff0e7b82 */ /* 0x000e620000000800 */
[--C-:B------:R-:W-:Y:S01]  /*0e70*/  IMAD R12, R6, 0x2, R13.reuse ;  /* 0x00000002060c7824 */ /* 0x100fe200078e020d */
[----:B------:R-:W2:Y:S01]  /*0e80*/  LDCU UR5, c[0x0][0x390] ;  /* 0x00007200ff0577ac */ /* 0x000ea20008000800 */
[----:B------:R-:W-:Y:S02]  /*0e90*/  IMAD.IADD R8, R8, 0x1, R13 ;  /* 0x0000000108087824 */ /* 0x000fe400078e020d */
[----:B------:R-:W-:Y:S02]  /*0ea0*/  IMAD R5, R12, R6, R5 ;  /* 0x000000060c057224 */ /* 0x000fe400078e0205 */
[----:B------:R-:W-:Y:S01]  /*0eb0*/  IMAD.MOV R11, RZ, RZ, -R11 ;  /* 0x000000ffff0b7224 */ /* 0x000fe200078e0a0b */
[----:B------:R-:W-:Y:S02]  /*0ec0*/  LEA R8, R8, UR4, 0x2 ;  /* 0x0000000408087c11 */ /* 0x000fe4000f8e10ff */
[----:B------:R-:W-:-:S07]  /*0ed0*/  LEA R5, R5, UR4, 0x2 ;  /* 0x0000000405057c11 */ /* 0x000fce000f8e10ff */
.L_x_18:
[----:B------:R-:W-:Y:S01]  /*0ee0*/  LDS R12, [R8] ;  /* 0x00000000080c7984 */ /* 0x000fe20000000800 */
[----:B------:R-:W-:Y:S03]  /*0ef0*/  BSSY.RECONVERGENT B0, `(.L_x_16) ;  /* 0x000000c000007945 */ /* 0x000fe60003800200 */
[----:B---3--:R-:W3:Y:S04]  /*0f00*/  LDS R13, [R5] ;  /* 0x00000000050d7984 */ /* 0x008ee80000000800 */
[----:B------:R-:W4:Y:S01]  /*0f10*/  LDS R6, [R7] ;  /* 0x0000000007067984 */ /* 0x000f220000000800 */
[----:B---3--:R-:W-:-:S05]  /*0f20*/  IMAD.IADD R13, R12, 0x1, R13 ;  /* 0x000000010c0d7824 */ /* 0x008fca00078e020d */
[----:B----4-:R-:W-:-:S13]  /*0f30*/  ISETP.GT.AND P0, PT, R6, R13, PT ;  /* 0x0000000d0600720c */ /* 0x010fda0003f04270 */
[----:B------:R-:W-:Y:S05]  /*0f40*/  @!P0 BRA `(.L_x_17) ;  /* 0x0000000000188947 */ /* 0x000fea0003800000 */
[----:B--2---:R-:W-:Y:S01]  /*0f50*/  ISETP.NE.AND P0, PT, R0, UR5, PT ;  /* 0x0000000500007c0c */ /* 0x004fe2000bf05270 */
[----:B------:R-:W-:Y:S01]  /*0f60*/  STS [R7], R13 ;  /* 0x0000000d07007388 */ /* 0x000fe20000000800 */
[----:B------:R-:W-:-:S11]  /*0f70*/  ISETP.NE.AND P1, PT, R4, UR5, PT ;  /* 0x0000000504007c0c */ /* 0x000fd6000bf25270 */
[----:B------:R-:W-:Y:S04]  /*0f80*/  @!P0 STS [R10], R13 ;  /* 0x0000000d0a008388 */ /* 0x000fe80000000800 */
[----:B------:R-:W2:Y:S04]  /*0f90*/  @!P1 LDS R6, [R7] ;  /* 0x0000000007069984 */ /* 0x000ea80000000800 */
[----:B--2---:R3:W-:Y:S02]  /*0fa0*/  @!P1 STS [R9], R6 ;  /* 0x0000000609009388 */ /* 0x0047e40000000800 */
.L_x_17:
[----:B--2---:R-:W-:Y:S05]  /*0fb0*/  BSYNC.RECONVERGENT B0 ;  /* 0x0000000000007941 */ /* 0x004fea0003800200 */
.L_x_16:
[----:B------:R-:W-:Y:S01]  /*0fc0*/  VIADD R11, R11, 0x1 ;  /* 0x000000010b0b7836 */ /* 0x000fe20000000000 */
[----:B------:R-:W-:Y:S01]  /*0fd0*/  BAR.SYNC.DEFER_BLOCKING 0x0 ;  /* 0x0000000000007b1d */ /* 0x000fe20000010000 */
[----:B------:R-:W-:Y:S01]  /*0fe0*/  VIADD R8, R8, 0x4 ;  /* 0x0000000408087836 */ /* 0x000fe20000000000 */
[----:B-1----:R-:W-:Y:S02]  /*0ff0*/  LEA R5, R14, R5, 0x2 ;  /* 0x000000050e057211 */ /* 0x002fe400078e10ff */
[----:B------:R-:W-:-:S13]  /*1000*/  ISETP.NE.AND P0, PT, R11, RZ, PT ;  /* 0x000000ff0b00720c */ /* 0x000fda0003f05270 */
[----:B------:R-:W-:Y:S05]  /*1010*/  @P0 BRA `(.L_x_18) ;  /* 0xfffffffc00b00947 */ /* 0x000fea000383ffff */
.L_x_5:
[----:B0-----:R-:W0:Y:S04]  /*1020*/  LDS R7, [R7] ;  /* 0x0000000007077984 */ /* 0x001e280000000800 */
[----:B0-----:R-:W-:Y:S01]  /*1030*/  STG.E desc[UR6][R2.64], R7 ;  /* 0x0000000702007986 */ /* 0x001fe2000c101906 */
[----:B------:R-:W-:Y:S05]  /*1040*/  EXIT ;  /* 0x000000000000794d */ /* 0x000fea0003800000 */
        .weak           $__internal_0_$__cuda_sm20_div_rn_f64_full
        .type           $__internal_0_$__cuda_sm20_div_rn_f64_full,@function
        .size           $__internal_0_$__cuda_sm20_div_rn_f64_full,(.L_x_25 - $__internal_0_$__cuda_sm20_div_rn_f64_full)
$__internal_0_$__cuda_sm20_div_rn_f64_full:
[C---:B------:R-:W-:Y:S01]  /*1050*/  FSETP.GEU.AND P0, PT, |R5|.reuse, 1.469367938527859385e-39, PT ;  /* 0x001000000500780b */ /* 0x040fe20003f0e200 */
[----:B------:R-:W-:Y:S01]  /*1060*/  IMAD.MOV.U32 R12, RZ, RZ, 0x1 ;  /* 0x00000001ff0c7424 */ /* 0x000fe200078e00ff */
[C---:B------:R-:W-:Y:S01]  /*1070*/  LOP3.LUT R2, R5.reuse, 0x800fffff, RZ, 0xc0, !PT ;  /* 0x800fffff05027812 */ /* 0x040fe200078ec0ff */
[----:B------:R-:W-:Y:S01]  /*1080*/  IMAD.MOV.U32 R11, RZ, RZ, 0x1ca00000 ;  /* 0x1ca00000ff0b7424 */ /* 0x000fe200078e00ff */
[----:B------:R-:W-:Y:S02]  /*1090*/  LOP3.LUT R20, R5, 0x7ff00000, RZ, 0xc0, !PT ;  /* 0x7ff0000005147812 */ /* 0x000fe400078ec0ff */
[----:B------:R-:W-:Y:S01]  /*10a0*/  LOP3.LUT R3, R2, 0x3ff00000, RZ, 0xfc, !PT ;  /* 0x3ff0000002037812 */ /* 0x000fe200078efcff */
[----:B------:R-:W-:-:S06]  /*10b0*/  IMAD.MOV.U32 R2, RZ, RZ, R4 ;  /* 0x000000ffff027224 */ /* 0x000fcc00078e0004 */
[----:B------:R-:W-:-:S06]  /*10c0*/  @!P0 DMUL R2, R4, 8.98846567431157953865e+307 ;  /* 0x7fe0000004028828 */ /* 0x000fcc0000000000 */
[----:B------:R-:W0:Y:S02]  /*10d0*/  MUFU.RCP64H R13, R3 ;  /* 0x00000003000d7308 */ /* 0x000e240000001800 */
[----:B0-----:R-:W-:-:S08]  /*10e0*/  DFMA R6, R12, -R2, 1 ;  /* 0x3ff000000c06742b */ /* 0x001fd00000000802 */
[----:B------:R-:W-:-:S08]  /*10f0*/  DFMA R6, R6, R6, R6 ;  /* 0x000000060606722b */ /* 0x000fd00000000006 */
[----:B------:R-:W-:Y:S01]  /*1100*/  DFMA R12, R12, R6, R12 ;  /* 0x000000060c0c722b */ /* 0x000fe2000000000c */
[----:B------:R-:W-:Y:S02]  /*1110*/  IMAD.MOV.U32 R7, RZ, RZ, R9 ;  /* 0x000000ffff077224 */ /* 0x000fe400078e0009 */
[----:B------:R-:W-:-:S03]  /*1120*/  IMAD.MOV.U32 R6, RZ, RZ, R8 ;  /* 0x000000ffff067224 */ /* 0x000fc600078e0008 */
[----:B------:R-:W-:Y:S02]  /*1130*/  LOP3.LUT R14, R7, 0x7ff00000, RZ, 0xc0, !PT ;  /* 0x7ff00000070e7812 */ /* 0x000fe400078ec0ff */
[----:B------:R-:W-:Y:S01]  /*1140*/  DFMA R16, R12, -R2, 1 ;  /* 0x3ff000000c10742b */ /* 0x000fe20000000802 */
[----:B------:R-:W-:Y:S02]  /*1150*/  MOV R8, R6 ;  /* 0x0000000600087202 */ /* 0x000fe40000000f00 */
[----:B------:R-:W-:Y:S01]  /*1160*/  ISETP.GE.U32.AND P1, PT, R14, R20, PT ;  /* 0x000000140e00720c */ /* 0x000fe20003f26070 */
[----:B------:R-:W-:-:S03]  /*1170*/  IMAD.MOV.U32 R21, RZ, RZ, R14 ;  /* 0x000000ffff157224 */ /* 0x000fc600078e000e */
[----:B------:R-:W-:Y:S01]  /*1180*/  SEL R9, R11, 0x63400000, !P1 ;  /* 0x634000000b097807 */ /* 0x000fe20004800000 */
[----:B------:R-:W-:Y:S01]  /*1190*/  DFMA R12, R12, R16, R12 ;  /* 0x000000100c0c722b */ /* 0x000fe2000000000c */
[----:B------:R-:W-:Y:S02]  /*11a0*/  FSETP.GEU.AND P1, PT, |R7|, 1.469367938527859385e-39, PT ;  /* 0x001000000700780b */ /* 0x000fe40003f2e200 */
[----:B------:R-:W-:-:S11]  /*11b0*/  LOP3.LUT R9, R9, 0x800fffff, R7, 0xf8, !PT ;  /* 0x800fffff09097812 */ /* 0x000fd600078ef807 */
[----:B------:R-:W-:Y:S05]  /*11c0*/  @P1 BRA `(.L_x_19) ;  /* 0x0000000000201947 */ /* 0x000fea0003800000 */
[----:B------:R-:W-:Y:S01]  /*11d0*/  LOP3.LUT R15, R5, 0x7ff00000, RZ, 0xc0, !PT ;  /* 0x7ff00000050f7812 */ /* 0x000fe200078ec0ff */
[----:B------:R-:W-:-:S03]  /*11e0*/  IMAD.MOV.U32 R16, RZ, RZ, RZ ;  /* 0x000000ffff107224 */ /* 0x000fc600078e00ff */
[----:B------:R-:W-:-:S04]  /*11f0*/  ISETP.GE.U32.AND P1, PT, R14, R15, PT ;  /* 0x0000000f0e00720c */ /* 0x000fc80003f26070 */
[----:B------:R-:W-:-:S04]  /*1200*/  SEL R15, R11, 0x63400000, !P1 ;  /* 0x634000000b0f7807 */ /* 0x000fc80004800000 */
[----:B------:R-:W-:-:S04]  /*1210*/  LOP3.LUT R15, R15, 0x80000000, R7, 0xf8, !PT ;  /* 0x800000000f0f7812 */ /* 0x000fc800078ef807 */
[----:B------:R-:W-:-:S06]  /*1220*/  LOP3.LUT R17, R15, 0x100000, RZ, 0xfc, !PT ;  /* 0x001000000f117812 */ /* 0x000fcc00078efcff */
[----:B------:R-:W-:-:S10]  /*1230*/  DFMA R8, R8, 2, -R16 ;  /* 0x400000000808782b */ /* 0x000fd40000000810 */
[----:B------:R-:W-:-:S07]  /*1240*/  LOP3.LUT R21, R9, 0x7ff00000, RZ, 0xc0, !PT ;  /* 0x7ff0000009157812 */ /* 0x000fce00078ec0ff */
.L_x_19:
[----:B------:R-:W-:Y:S01]  /*1250*/  @!P0 LOP3.LUT R20, R3, 0x7ff00000, RZ, 0xc0, !PT ;  /* 0x7ff0000003148812 */ /* 0x000fe200078ec0ff */
[----:B------:R-:W-:Y:S01]  /*1260*/  VIADD R15, R21, 0xffffffff ;  /* 0xffffffff150f7836 */ /* 0x000fe20000000000 */
[----:B------:R-:W-:-:S03]  /*1270*/  DMUL R16, R12, R8 ;  /* 0x000000080c107228 */ /* 0x000fc60000000000 */
[----:B------:R-:W-:Y:S01]  /*1280*/  VIADD R22, R20, 0xffffffff ;  /* 0xffffffff14167836 */ /* 0x000fe20000000000 */
[----:B------:R-:W-:-:S04]  /*1290*/  ISETP.GT.U32.AND P0, PT, R15, 0x7feffffe, PT ;  /* 0x7feffffe0f00780c */ /* 0x000fc80003f04070 */
[----:B------:R-:W-:Y:S01]  /*12a0*/  ISETP.GT.U32.OR P0, PT, R22, 0x7feffffe, P0 ;  /* 0x7feffffe1600780c */ /* 0x000fe20000704470 */
[----:B------:R-:W-:-:S08]  /*12b0*/  DFMA R18, R16, -R2, R8 ;  /* 0x800000021012722b */ /* 0x000fd00000000008 */
[----:B------:R-:W-:-:S04]  /*12c0*/  DFMA R12, R12, R18, R16 ;  /* 0x000000120c0c722b */ /* 0x000fc80000000010 */
[----:B------:R-:W-:Y:S07]  /*12d0*/  @P0 BRA `(.L_x_20) ;  /* 0x00000000006c0947 */ /* 0x000fee0003800000 */
[----:B------:R-:W-:-:S04]  /*12e0*/  LOP3.LUT R7, R5, 0x7ff00000, RZ, 0xc0, !PT ;  /* 0x7ff0000005077812 */ /* 0x000fc800078ec0ff */
[CC--:B------:R-:W-:Y:S02]  /*12f0*/  VIADDMNMX R6, R14.reuse, -R7.reuse, 0xb9600000, !PT ;  /* 0xb96000000e067446 */ /* 0x0c0fe40007800907 */
[----:B------:R-:W-:Y:S02]  /*1300*/  ISETP.GE.U32.AND P0, PT, R14, R7, PT ;  /* 0x000000070e00720c */ /* 0x000fe40003f06070 */
[----:B------:R-:W-:Y:S02]  /*1310*/  VIMNMX R6, PT, PT, R6, 0x46a00000, PT ;  /* 0x46a0000006067848 */ /* 0x000fe40003fe0100 */
[----:B------:R-:W-:-:S05]  /*1320*/  SEL R11, R11, 0x63400000, !P0 ;  /* 0x634000000b0b7807 */ /* 0x000fca0004000000 */
[----:B------:R-:W-:Y:S02]  /*1330*/  IMAD.IADD R11, R6, 0x1, -R11 ;  /* 0x00000001060b7824 */ /* 0x000fe400078e0a0b */
[----:B------:R-:W-:Y:S02]  /*1340*/  IMAD.MOV.U32 R6, RZ, RZ, RZ ;  /* 0x000000ffff067224 */ /* 0x000fe400078e00ff */
[----:B------:R-:W-:-:S06]  /*1350*/  VIADD R7, R11, 0x7fe00000 ;  /* 0x7fe000000b077836 */ /* 0x000fcc0000000000 */
[----:B------:R-:W-:-:S10]  /*1360*/  DMUL R14, R12, R6 ;  /* 0x000000060c0e7228 */ /* 0x000fd40000000000 */
[----:B------:R-:W-:-:S13]  /*1370*/  FSETP.GTU.AND P0, PT, |R15|, 1.469367938527859385e-39, PT ;  /* 0x001000000f00780b */ /* 0x000fda0003f0c200 */
[----:B------:R-:W-:Y:S05]  /*1380*/  @P0 BRA `(.L_x_21) ;  /* 0x0000000000940947 */ /* 0x000fea0003800000 */
[----:B------:R-:W-:Y:S01]  /*1390*/  DFMA R2, R12, -R2, R8 ;  /* 0x800000020c02722b */ /* 0x000fe20000000008 */
[----:B------:R-:W-:-:S09]  /*13a0*/  MOV R6, RZ ;  /* 0x000000ff00067202 */ /* 0x000fd20000000f00 */
[C---:B------:R-:W-:Y:S02]  /*13b0*/  FSETP.NEU.AND P0, PT, R3.reuse, RZ, PT ;  /* 0x000000ff0300720b */ /* 0x040fe40003f0d000 */
[----:B------:R-:W-:-:S04]  /*13c0*/  LOP3.LUT R5, R3, 0x80000000, R5, 0x48, !PT ;  /* 0x8000000003057812 */ /* 0x000fc800078e4805 */
[----:B------:R-:W-:-:S07]  /*13d0*/  LOP3.LUT R7, R5, R7, RZ, 0xfc, !PT ;  /* 0x0000000705077212 */ /* 0x000fce00078efcff */
[----:B------:R-:W-:Y:S05]  /*13e0*/  @!P0 BRA `(.L_x_21) ;  /* 0x00000000007c8947 */ /* 0x000fea0003800000 */
[----:B------:R-:W-:Y:S01]  /*13f0*/  IMAD.MOV R3, RZ, RZ, -R11 ;  /* 0x000000ffff037224 */ /* 0x000fe200078e0a0b */
[----:B------:R-:W-:Y:S01]  /*1400*/  DMUL.RP R6, R12, R6 ;  /* 0x000000060c067228 */ /* 0x000fe20000008000 */
[----:B------:R-:W-:-:S06]  /*1410*/  IMAD.MOV.U32 R2, RZ, RZ, RZ ;  /* 0x000000ffff027224 */ /* 0x000fcc00078e00ff */
[----:B------:R-:W-:-:S03]  /*1420*/  DFMA R2, R14, -R2, R12 ;  /* 0x800000020e02722b */ /* 0x000fc6000000000c */
[----:B------:R-:W-:-:S03]  /*1430*/  LOP3.LUT R5, R7, R5, RZ, 0x3c, !PT ;  /* 0x0000000507057212 */ /* 0x000fc600078e3cff */
[----:B------:R-:W-:-:S04]  /*1440*/  IADD3 R2, PT, PT, -R11, -0x43300000, RZ ;  /* 0xbcd000000b027810 */ /* 0x000fc80007ffe1ff */
[----:B------:R-:W-:-:S04]  /*1450*/  FSETP.NEU.AND P0, PT, |R3|, R2, PT ;  /* 0x000000020300720b */ /* 0x000fc80003f0d200 */
[----:B------:R-:W-:Y:S02]  /*1460*/  FSEL R14, R6, R14, !P0 ;  /* 0x0000000e060e7208 */ /* 0x000fe40004000000 */
[----:B------:R-:W-:Y:S01]  /*1470*/  FSEL R15, R5, R15, !P0 ;  /* 0x0000000f050f7208 */ /* 0x000fe20004000000 */
[----:B------:R-:W-:Y:S06]  /*1480*/  BRA `(.L_x_21) ;  /* 0x0000000000547947 */ /* 0x000fec0003800000 */
.L_x_20:
[----:B------:R-:W-:-:S14]  /*1490*/  DSETP.NAN.AND P0, PT, R6, R6, PT ;  /* 0x000000060600722a */ /* 0x000fdc0003f08000 */
[----:B------:R-:W-:Y:S05]  /*14a0*/  @P0 BRA `(.L_x_22) ;  /* 0x0000000000440947 */ /* 0x000fea0003800000 */
[----:B------:R-:W-:-:S14]  /*14b0*/  DSETP.NAN.AND P0, PT, R4, R4, PT ;  /* 0x000000040400722a */ /* 0x000fdc0003f08000 */
[----:B------:R-:W-:Y:S05]  /*14c0*/  @P0 BRA `(.L_x_23) ;  /* 0x0000000000300947 */ /* 0x000fea0003800000 */
[----:B------:R-:W-:Y:S01]  /*14d0*/  ISETP.NE.AND P0, PT, R21, R20, PT ;  /* 0x000000141500720c */ /* 0x000fe20003f05270 */
[----:B------:R-:W-:Y:S02]  /*14e0*/  IMAD.MOV.U32 R14, RZ, RZ, 0x0 ;  /* 0x00000000ff0e7424 */ /* 0x000fe400078e00ff */
[----:B------:R-:W-:-:S10]  /*14f0*/  IMAD.MOV.U32 R15, RZ, RZ, -0x80000 ;  /* 0xfff80000ff0f7424 */ /* 0x000fd400078e00ff */
[----:B------:R-:W-:Y:S05]  /*1500*/  @!P0 BRA `(.L_x_21) ;  /* 0x0000000000348947 */ /* 0x000fea0003800000 */
[----:B------:R-:W-:Y:S02]  /*1510*/  ISETP.NE.AND P0, PT, R21, 0x7ff00000, PT ;  /* 0x7ff000001500780c */ /* 0x000fe40003f05270 */
[----:B------:R-:W-:Y:S02]  /*1520*/  LOP3.LUT R15, R7, 0x80000000, R5, 0x48, !PT ;  /* 0x80000000070f7812 */ /* 0x000fe400078e4805 */
[----:B------:R-:W-:-:S13]  /*1530*/  ISETP.EQ.OR P0, PT, R20, RZ, !P0 ;  /* 0x000000ff1400720c */ /* 0x000fda0004702670 */
[----:B------:R-:W-:Y:S01]  /*1540*/  @P0 LOP3.LUT R2, R15, 0x7ff00000, RZ, 0xfc, !PT ;  /* 0x7ff000000f020812 */ /* 0x000fe200078efcff */
[----:B------:R-:W-:Y:S02]  /*1550*/  @!P0 IMAD.MOV.U32 R14, RZ, RZ, RZ ;  /* 0x000000ffff0e8224 */ /* 0x000fe400078e00ff */
[----:B------:R-:W-:Y:S01]  /*1560*/  @P0 IMAD.MOV.U32 R14, RZ, RZ, RZ ;  /* 0x000000ffff0e0224 */ /* 0x000fe200078e00ff */
[----:B------:R-:W-:Y:S01]  /*1570*/  @P0 MOV R15, R2 ;  /* 0x00000002000f0202 */ /* 0x000fe20000000f00 */
[----:B------:R-:W-:Y:S06]  /*1580*/  BRA `(.L_x_21) ;  /* 0x0000000000147947 */ /* 0x000fec0003800000 */
.L_x_23:
[----:B------:R-:W-:Y:S01]  /*1590*/  LOP3.LUT R15, R5, 0x80000, RZ, 0xfc, !PT ;  /* 0x00080000050f7812 */ /* 0x000fe200078efcff */
[----:B------:R-:W-:Y:S01]  /*15a0*/  IMAD.MOV.U32 R14, RZ, RZ, R4 ;  /* 0x000000ffff0e7224 */ /* 0x000fe200078e0004 */
[----:B------:R-:W-:Y:S06]  /*15b0*/  BRA `(.L_x_21) ;  /* 0x0000000000087947 */ /* 0x000fec0003800000 */
.L_x_22:
[----:B------:R-:W-:Y:S01]  /*15c0*/  LOP3.LUT R15, R7, 0x80000, RZ, 0xfc, !PT ;  /* 0x00080000070f7812 */ /* 0x000fe200078efcff */
[----:B------:R-:W-:-:S07]  /*15d0*/  IMAD.MOV.U32 R14, RZ, RZ, R6 ;  /* 0x000000ffff0e7224 */ /* 0x000fce00078e0006 */
.L_x_21:
[----:B------:R-:W-:Y:S02]  /*15e0*/  IMAD.MOV.U32 R11, RZ, RZ, 0x0 ;  /* 0x00000000ff0b7424 */ /* 0x000fe400078e00ff */
[----:B------:R-:W-:Y:S02]  /*15f0*/  IMAD.MOV.U32 R2, RZ, RZ, R14 ;  /* 0x000000ffff027224 */ /* 0x000fe400078e000e */
[----:B------:R-:W-:Y:S01]  /*1600*/  IMAD.MOV.U32 R3, RZ, RZ, R15 ;  /* 0x000000ffff037224 */ /* 0x000fe200078e000f */
[----:B------:R-:W-:Y:S06]  /*1610*/  RET.REL.NODEC R10 `(_Z10updateListPiiiiiii) ;  /* 0xffffffe80a787950 */ /* 0x000fec0003c3ffff */
.L_x_24:
[----:B------:R-:W-:-:S00]  /*1620*/  BRA `(.L_x_24) ;  /* 0xfffffffc00fc7947 */ /* 0x000fc0000383ffff */
[----:B------:R-:W-:-:S00]  /*1630*/  NOP ;  /* 0x0000000000007918 */ /* 0x000fc00000000000 */
        /* <DEDUP_REMOVED lines=12> */
.L_x_25:


//--------------------- .nv.shared._Z10updateListPiiiiiii --------------------------
	.section	.nv.shared._Z10updateListPiiiiiii,"aw",@nobits
	.sectionflags	@""
	.align	16
	.zero		1024


//--------------------- .nv.shared.reserved.0     --------------------------
	.section	.nv.shared.reserved.0,"aw",@nobits
	.weak		__nv_reservedSMEM_offset_0_alias
	.size		__nv_reservedSMEM_offset_0_alias, 0, 64
	.other		__nv_reservedSMEM_offset_0_alias,@"STO_CUDA_RESERVED_SHARED STV_DEFAULT"
__nv_reservedSMEM_offset_0_alias:
	.zero		0
	.zero		64


//--------------------- .nv.constant0._Z10updateListPiiiiiii --------------------------
	.section	.nv.constant0._Z10updateListPiiiiiii,"a",@progbits
	.sectionflags	@""
	.align	4
.nv.constant0._Z10updateListPiiiiiii:
	.zero		928


//--------------------- SYMBOLS --------------------------

	.type		.nv.reservedSmem.offset0,@object
	.size		.nv.reservedSmem.offset0,0x4
	.type		.nv.reservedSmem.cap,@object
	.size		.nv.reservedSmem.cap,0x4
